//
// Generated by NVIDIA NVVM Compiler
//
// Compiler Build ID: CL-36424714
// Cuda compilation tools, release 13.0, V13.0.88
// Based on NVVM 20.0.0
//

.version 9.0
.target sm_100
.address_size 64

	// .globl	_Z9matrixAddPPfS0_S0_i

.visible .entry _Z9matrixAddPPfS0_S0_i(
	.param .u64 .ptr .align 1 _Z9matrixAddPPfS0_S0_i_param_0,
	.param .u64 .ptr .align 1 _Z9matrixAddPPfS0_S0_i_param_1,
	.param .u64 .ptr .align 1 _Z9matrixAddPPfS0_S0_i_param_2,
	.param .u32 _Z9matrixAddPPfS0_S0_i_param_3
)
{
	.reg .pred 	%p<2>;
	.reg .b32 	%r<13>;
	.reg .b32 	%f<4>;
	.reg .b64 	%rd<21>;

	ld.param.u64 	%rd1, [_Z9matrixAddPPfS0_S0_i_param_0];
	ld.param.u64 	%rd2, [_Z9matrixAddPPfS0_S0_i_param_1];
	ld.param.u64 	%rd3, [_Z9matrixAddPPfS0_S0_i_param_2];
	ld.param.u32 	%r3, [_Z9matrixAddPPfS0_S0_i_param_3];
	mov.u32 	%r5, %ntid.x;
	mov.u32 	%r6, %ctaid.x;
	mov.u32 	%r7, %tid.x;
	mad.lo.s32 	%r1, %r5, %r6, %r7;
	mov.u32 	%r8, %ntid.y;
	mov.u32 	%r9, %ctaid.y;
	mov.u32 	%r10, %tid.y;
	mad.lo.s32 	%r11, %r8, %r9, %r10;
	max.s32 	%r12, %r1, %r11;
	setp.ge.s32 	%p1, %r12, %r3;
	@%p1 bra 	$L__BB0_2;
	cvta.to.global.u64 	%rd4, %rd1;
	cvta.to.global.u64 	%rd5, %rd2;
	cvta.to.global.u64 	%rd6, %rd3;
	mul.wide.s32 	%rd7, %r1, 8;
	add.s64 	%rd8, %rd4, %rd7;
	ld.global.u64 	%rd9, [%rd8];
	cvta.to.global.u64 	%rd10, %rd9;
	mul.wide.u32 	%rd11, %r11, 4;
	add.s64 	%rd12, %rd10, %rd11;
	ld.global.f32 	%f1, [%rd12];
	add.s64 	%rd13, %rd5, %rd7;
	ld.global.u64 	%rd14, [%rd13];
	cvta.to.global.u64 	%rd15, %rd14;
	add.s64 	%rd16, %rd15, %rd11;
	ld.global.f32 	%f2, [%rd16];
	add.f32 	%f3, %f1, %f2;
	add.s64 	%rd17, %rd6, %rd7;
	ld.global.u64 	%rd18, [%rd17];
	cvta.to.global.u64 	%rd19, %rd18;
	add.s64 	%rd20, %rd19, %rd11;
	st.global.f32 	[%rd20], %f3;
$L__BB0_2:
	ret;

}


// ===== COMPILED SASS (sm_100) =====

	.target	sm_100

	.elftype	@"ET_EXEC"


//--------------------- .note.nv.tkinfo           --------------------------
	.section	.note.nv.tkinfo,"",@"SHT_NOTE"
	.sectionflags	@"SHF_NOTE_NV_TKINFO"
	.tkinfo
        /*0018*/ 	.word	0x00000002
        /*0030*/ 	.string	""
        /*0030*/ 	.string	"ptxas"
        /*0030*/ 	.string	"Cuda compilation tools, release 13.0, V13.0.88"
        /*0030*/ 	.string	"Build cuda_13.0.r13.0/compiler.36424714_0"
        /*0030*/ 	.string	"-arch sm_100 -m 64 "



//--------------------- .note.nv.cuinfo           --------------------------
	.section	.note.nv.cuinfo,"",@"SHT_NOTE"
	.sectionflags	@"SHF_NOTE_NV_CUINFO"
        /*0018*/ 	.short	0x0002
        /*001a*/ 	.short	0x0064
        /*001c*/ 	.short	0x0082
	.zero		2


//--------------------- .nv.info                  --------------------------
	.section	.nv.info,"",@"SHT_CUDA_INFO"
	.align	4


	//----- nvinfo : EIATTR_REGCOUNT
	.align		4
        /*0000*/ 	.byte	0x04, 0x2f
        /*0002*/ 	.short	(.L_1 - .L_0)
	.align		4
.L_0:
        /*0004*/ 	.word	index@(_Z9matrixAddPPfS0_S0_i)
        /*0008*/ 	.word	0x00000012


	//----- nvinfo : EIATTR_FRAME_SIZE
	.align		4
.L_1:
        /*000c*/ 	.byte	0x04, 0x11
        /*000e*/ 	.short	(.L_3 - .L_2)
	.align		4
.L_2:
        /*0010*/ 	.word	index@(_Z9matrixAddPPfS0_S0_i)
        /*0014*/ 	.word	0x00000000


	//----- nvinfo : EIATTR_MIN_STACK_SIZE
	.align		4
.L_3:
        /*0018*/ 	.byte	0x04, 0x12
        /*001a*/ 	.short	(.L_5 - .L_4)
	.align		4
.L_4:
        /*001c*/ 	.word	index@(_Z9matrixAddPPfS0_S0_i)
        /*0020*/ 	.word	0x00000000
.L_5:


//--------------------- .nv.compat                --------------------------
	.section	.nv.compat,"",@"SHT_CUDA_COMPAT_INFO"
	.align	4
        /*0000*/ 	.byte	0x02, 0x09, 0x00, 0x00, 0x02, 0x02, 0x01, 0x00, 0x02, 0x05, 0x05, 0x00, 0x03, 0x07, 0x01, 0x01
        /*0010*/ 	.byte	0x02, 0x03, 0x00, 0x00, 0x02, 0x06, 0x01, 0x00, 0x04, 0x0b, 0x08, 0x00, 0x09, 0x00, 0x00, 0x00
        /*0020*/ 	.byte	0x00, 0x00, 0x00, 0x00


//--------------------- .nv.info._Z9matrixAddPPfS0_S0_i --------------------------
	.section	.nv.info._Z9matrixAddPPfS0_S0_i,"",@"SHT_CUDA_INFO"
	.sectionflags	@""
	.align	4


	//----- nvinfo : EIATTR_CUDA_API_VERSION
	.align		4
        /*0000*/ 	.byte	0x04, 0x37
        /*0002*/ 	.short	(.L_7 - .L_6)
.L_6:
        /*0004*/ 	.word	0x00000082


	//----- nvinfo : EIATTR_KPARAM_INFO
	.align		4
.L_7:
        /*0008*/ 	.byte	0x04, 0x17
        /*000a*/ 	.short	(.L_9 - .L_8)
.L_8:
        /*000c*/ 	.word	0x00000000
        /*0010*/ 	.short	0x0003
        /*0012*/ 	.short	0x0018
        /*0014*/ 	.byte	0x00, 0xf0, 0x11, 0x00


	//----- nvinfo : EIATTR_KPARAM_INFO
	.align		4
.L_9:
        /*0018*/ 	.byte	0x04, 0x17
        /*001a*/ 	.short	(.L_11 - .L_10)
.L_10:
        /*001c*/ 	.word	0x00000000
        /*0020*/ 	.short	0x0002
        /*0022*/ 	.short	0x0010
        /*0024*/ 	.byte	0x00, 0xf5, 0x21, 0x00


	//----- nvinfo : EIATTR_KPARAM_INFO
	.align		4
.L_11:
        /*0028*/ 	.byte	0x04, 0x17
        /*002a*/ 	.short	(.L_13 - .L_12)
.L_12:
        /*002c*/ 	.word	0x00000000
        /*0030*/ 	.short	0x0001
        /*0032*/ 	.short	0x0008
        /*0034*/ 	.byte	0x00, 0xf5, 0x21, 0x00


	//----- nvinfo : EIATTR_KPARAM_INFO
	.align		4
.L_13:
        /*0038*/ 	.byte	0x04, 0x17
        /*003a*/ 	.short	(.L_15 - .L_14)
.L_14:
        /*003c*/ 	.word	0x00000000
        /*0040*/ 	.short	0x0000
        /*0042*/ 	.short	0x0000
        /*0044*/ 	.byte	0x00, 0xf5, 0x21, 0x00


	//----- nvinfo : EIATTR_SPARSE_MMA_MASK
	.align		4
.L_15:
        /*0048*/ 	.byte	0x03, 0x50
        /*004a*/ 	.short	0x0000


	//----- nvinfo : EIATTR_MAXREG_COUNT
	.align		4
        /*004c*/ 	.byte	0x03, 0x1b
        /*004e*/ 	.short	0x00ff


	//----- nvinfo : EIATTR_MERCURY_ISA_VERSION
	.align		4
        /*0050*/ 	.byte	0x03, 0x5f
        /*0052*/ 	.short	0x0101


	//----- nvinfo : EIATTR_VRC_CTA_INIT_COUNT
	.align		4
        /*0054*/ 	.byte	0x02, 0x4a
	.zero		1
	.zero		1


	//----- nvinfo : EIATTR_EXIT_INSTR_OFFSETS
	.align		4
        /*0058*/ 	.byte	0x04, 0x1c
        /*005a*/ 	.short	(.L_17 - .L_16)


	//   ....[0]....
.L_16:
        /*005c*/ 	.word	0x000000c0


	//   ....[1]....
        /*0060*/ 	.word	0x000001e0


	//----- nvinfo : EIATTR_CBANK_PARAM_SIZE
	.align		4
.L_17:
        /*0064*/ 	.byte	0x03, 0x19
        /*0066*/ 	.short	0x001c


	//----- nvinfo : EIATTR_PARAM_CBANK
	.align		4
        /*0068*/ 	.byte	0x04, 0x0a
        /*006a*/ 	.short	(.L_19 - .L_18)
	.align		4
.L_18:
        /*006c*/ 	.word	index@(.nv.constant0._Z9matrixAddPPfS0_S0_i)
        /*0070*/ 	.short	0x0380
        /*0072*/ 	.short	0x001c


	//----- nvinfo : EIATTR_SW_WAR
	.align		4
.L_19:
        /*0074*/ 	.byte	0x04, 0x36
        /*0076*/ 	.short	(.L_21 - .L_20)
.L_20:
        /*0078*/ 	.word	0x00000008
.L_21:


//--------------------- .nv.callgraph             --------------------------
	.section	.nv.callgraph,"",@"SHT_CUDA_CALLGRAPH"
	.align	4
	.sectionentsize	8
	.align		4
        /*0000*/ 	.word	0x00000000
	.align		4
        /*0004*/ 	.word	0xffffffff
	.align		4
        /*0008*/ 	.word	0x00000000
	.align		4
        /*000c*/ 	.word	0xfffffffe
	.align		4
        /*0010*/ 	.word	0x00000000
	.align		4
        /*0014*/ 	.word	0xfffffffd
	.align		4
        /*0018*/ 	.word	0x00000000
	.align		4
        /*001c*/ 	.word	0xfffffffc


//--------------------- .text._Z9matrixAddPPfS0_S0_i --------------------------
	.section	.text._Z9matrixAddPPfS0_S0_i,"ax",@progbits
	.align	128
        .global         _Z9matrixAddPPfS0_S0_i
        .type           _Z9matrixAddPPfS0_S0_i,@function
        .size           _Z9matrixAddPPfS0_S0_i,(.L_x_1 - _Z9matrixAddPPfS0_S0_i)
        .other          _Z9matrixAddPPfS0_S0_i,@"STO_CUDA_ENTRY STV_DEFAULT"
_Z9matrixAddPPfS0_S0_i:
.text._Z9matrixAddPPfS0_S0_i:
[----:B------:R-:W-:Y:S01]  /*0000*/  LDC R1, c[0x0][0x37c] ;  /* 0x0000df00ff017b82 */ /* 0x000fe20000000800 */
[----:B------:R-:W0:Y:S01]  /*0010*/  S2R R5, SR_CTAID.X ;  /* 0x0000000000057919 */ /* 0x000e220000002500 */
[----:B------:R-:W0:Y:S01]  /*0020*/  LDCU UR4, c[0x0][0x360] ;  /* 0x00006c00ff0477ac */ /* 0x000e220008000800 */
[----:B------:R-:W0:Y:S01]  /*0030*/  S2R R0, SR_TID.X ;  /* 0x0000000000007919 */ /* 0x000e220000002100 */
[----:B------:R-:W1:Y:S01]  /*0040*/  LDCU UR5, c[0x0][0x364] ;  /* 0x00006c80ff0577ac */ /* 0x000e620008000800 */
[----:B------:R-:W1:Y:S01]  /*0050*/  S2R R13, SR_CTAID.Y ;  /* 0x00000000000d7919 */ /* 0x000e620000002600 */
[----:B------:R-:W2:Y:S01]  /*0060*/  LDCU UR6, c[0x0][0x398] ;  /* 0x00007300ff0677ac */ /* 0x000ea20008000800 */
[----:B------:R-:W1:Y:S01]  /*0070*/  S2R R2, SR_TID.Y ;  /* 0x0000000000027919 */ /* 0x000e620000002200 */
[----:B0-----:R-:W-:Y:S02]  /*0080*/  IMAD R5, R5, UR4, R0 ;  /* 0x0000000405057c24 */ /* 0x001fe4000f8e0200 */
[----:B-1----:R-:W-:-:S05]  /*0090*/  IMAD R13, R13, UR5, R2 ;  /* 0x000000050d0d7c24 */ /* 0x002fca000f8e0202 */
[----:B------:R-:W-:-:S04]  /*00a0*/  VIMNMX R0, PT, PT, R5, R13, !PT ;  /* 0x0000000d05007248 */ /* 0x000fc80007fe0100 */
[----:B--2---:R-:W-:-:S13]  /*00b0*/  ISETP.GE.AND P0, PT, R0, UR6, PT ;  /* 0x0000000600007c0c */ /* 0x004fda000bf06270 */
[----:B------:R-:W-:Y:S05]  /*00c0*/  @P0 EXIT ;  /* 0x000000000000094d */ /* 0x000fea0003800000 */
[----:B------:R-:W0:Y:S01]  /*00d0*/  LDC.64 R2, c[0x0][0x380] ;  /* 0x0000e000ff027b82 */ /* 0x000e220000000a00 */
[----:B------:R-:W1:Y:S07]  /*00e0*/  LDCU.64 UR4, c[0x0][0x358] ;  /* 0x00006b00ff0477ac */ /* 0x000e6e0008000a00 */
[----:B------:R-:W2:Y:S08]  /*00f0*/  LDC.64 R6, c[0x0][0x388] ;  /* 0x0000e200ff067b82 */ /* 0x000eb00000000a00 */
[----:B------:R-:W3:Y:S01]  /*0100*/  LDC.64 R10, c[0x0][0x390] ;  /* 0x0000e400ff0a7b82 */ /* 0x000ee20000000a00 */
[----:B0-----:R-:W-:-:S06]  /*0110*/  IMAD.WIDE R2, R5, 0x8, R2 ;  /* 0x0000000805027825 */ /* 0x001fcc00078e0202 */
[----:B-1----:R-:W4:Y:S01]  /*0120*/  LDG.E.64 R2, desc[UR4][R2.64] ;  /* 0x0000000402027981 */ /* 0x002f22000c1e1b00 */
[----:B--2---:R-:W-:-:S06]  /*0130*/  IMAD.WIDE R6, R5, 0x8, R6 ;  /* 0x0000000805067825 */ /* 0x004fcc00078e0206 */
[----:B------:R-:W2:Y:S01]  /*0140*/  LDG.E.64 R6, desc[UR4][R6.64] ;  /* 0x0000000406067981 */ /* 0x000ea2000c1e1b00 */
[----:B---3--:R-:W-:-:S06]  /*0150*/  IMAD.WIDE R10, R5, 0x8, R10 ;  /* 0x00000008050a7825 */ /* 0x008fcc00078e020a */
[----:B------:R-:W3:Y:S01]  /*0160*/  LDG.E.64 R10, desc[UR4][R10.64] ;  /* 0x000000040a0a7981 */ /* 0x000ee2000c1e1b00 */
[----:B----4-:R-:W-:-:S06]  /*0170*/  IMAD.WIDE.U32 R4, R13, 0x4, R2 ;  /* 0x000000040d047825 */ /* 0x010fcc00078e0002 */
[----:B------:R-:W4:Y:S01]  /*0180*/  LDG.E R4, desc[UR4][R4.64] ;  /* 0x0000000404047981 */ /* 0x000f22000c1e1900 */
[----:B--2---:R-:W-:-:S06]  /*0190*/  IMAD.WIDE.U32 R8, R13, 0x4, R6 ;  /* 0x000000040d087825 */ /* 0x004fcc00078e0006 */
[----:B------:R-:W4:Y:S01]  /*01a0*/  LDG.E R9, desc[UR4][R8.64] ;  /* 0x0000000408097981 */ /* 0x000f22000c1e1900 */
[----:B---3--:R-:W-:-:S04]  /*01b0*/  IMAD.WIDE.U32 R12, R13, 0x4, R10 ;  /* 0x000000040d0c7825 */ /* 0x008fc800078e000a */
[----:B----4-:R-:W-:-:S05]  /*01c0*/  FADD R15, R4, R9 ;  /* 0x00000009040f7221 */ /* 0x010fca0000000000 */
[----:B------:R-:W-:Y:S01]  /*01d0*/  STG.E desc[UR4][R12.64], R15 ;  /* 0x0000000f0c007986 */ /* 0x000fe2000c101904 */
[----:B------:R-:W-:Y:S05]  /*01e0*/  EXIT ;  /* 0x000000000000794d */ /* 0x000fea0003800000 */
.L_x_0:
[----:B------:R-:W-:-:S00]  /*01f0*/  BRA `(.L_x_0) ;  /* 0xfffffffc00fc7947 */ /* 0x000fc0000383ffff */
[----:B------:R-:W-:-:S00]  /*0200*/  NOP ;  /* 0x0000000000007918 */ /* 0x000fc00000000000 */
[----:B------:R-:W-:-:S00]  /*0210*/  NOP ;  /* 0x0000000000007918 */ /* 0x000fc00000000000 */
[----:B------:R-:W-:-:S00]  /*0220*/  NOP ;  /* 0x0000000000007918 */ /* 0x000fc00000000000 */
[----:B------:R-:W-:-:S00]  /*0230*/  NOP ;  /* 0x0000000000007918 */ /* 0x000fc00000000000 */
[----:B------:R-:W-:-:S00]  /*0240*/  NOP ;  /* 0x0000000000007918 */ /* 0x000fc00000000000 */
[----:B------:R-:W-:-:S00]  /*0250*/  NOP ;  /* 0x0000000000007918 */ /* 0x000fc00000000000 */
[----:B------:R-:W-:-:S00]  /*0260*/  NOP ;  /* 0x0000000000007918 */ /* 0x000fc00000000000 */
[----:B------:R-:W-:-:S00]  /*0270*/  NOP ;  /* 0x0000000000007918 */ /* 0x000fc00000000000 */
.L_x_1:


//--------------------- .nv.shared.reserved.0     --------------------------
	.section	.nv.shared.reserved.0,"aw",@nobits
	.weak		__nv_reservedSMEM_offset_0_alias
	.size		__nv_reservedSMEM_offset_0_alias, 0, 64
	.other		__nv_reservedSMEM_offset_0_alias,@"STO_CUDA_RESERVED_SHARED STV_DEFAULT"
__nv_reservedSMEM_offset_0_alias:
	.zero		0
	.zero		64


//--------------------- .nv.constant0._Z9matrixAddPPfS0_S0_i --------------------------
	.section	.nv.constant0._Z9matrixAddPPfS0_S0_i,"a",@progbits
	.sectionflags	@""
	.align	4
.nv.constant0._Z9matrixAddPPfS0_S0_i:
	.zero		924


//--------------------- SYMBOLS --------------------------

	.type		.nv.reservedSmem.offset0,@object
	.size		.nv.reservedSmem.offset0,0x4
